	.headerflags	@"EF_CUDA_TEXMODE_UNIFIED EF_CUDA_64BIT_ADDRESS EF_CUDA_ACCELERATORS EF_CUDA_SM90 EF_CUDA_VIRTUAL_SM(EF_CUDA_SM90)"
	.elftype	@"ET_EXEC"


//--------------------- .nv.info                  --------------------------
	.section	.nv.info,"",@"SHT_CUDA_INFO"
	.align	4


	//----- nvinfo : EIATTR_REGCOUNT
	.align		4
        /*0000*/ 	.byte	0x04, 0x2f
        /*0002*/ 	.short	(.L_1 - .L_0)
	.align		4
.L_0:
        /*0004*/ 	.word	index@(triton_poi_fused_convolution_mul_5)
        /*0008*/ 	.word	0x0000000e


	//----- nvinfo : EIATTR_MIN_STACK_SIZE
	.align		4
.L_1:
        /*000c*/ 	.byte	0x04, 0x12
        /*000e*/ 	.short	(.L_3 - .L_2)
	.align		4
.L_2:
        /*0010*/ 	.word	index@(triton_poi_fused_convolution_mul_5)
        /*0014*/ 	.word	0x00000000


	//----- nvinfo : EIATTR_FRAME_SIZE
	.align		4
.L_3:
        /*0018*/ 	.byte	0x04, 0x11
        /*001a*/ 	.short	(.L_5 - .L_4)
	.align		4
.L_4:
        /*001c*/ 	.word	index@(triton_poi_fused_convolution_mul_5)
        /*0020*/ 	.word	0x00000000


	//----- nvinfo : EIATTR_MIN_STACK_SIZE
	.align		4
.L_5:
        /*0024*/ 	.byte	0x04, 0x12
        /*0026*/ 	.short	(.L_7 - .L_6)
	.align		4
.L_6:
        /*0028*/ 	.word	index@(triton_poi_fused_convolution_mul_5)
        /*002c*/ 	.word	0x00000000
.L_7:


//--------------------- .nv.info.triton_poi_fused_convolution_mul_5 --------------------------
	.section	.nv.info.triton_poi_fused_convolution_mul_5,"",@"SHT_CUDA_INFO"
	.sectionflags	@""
	.align	4


	//----- nvinfo : EIATTR_CUDA_API_VERSION
	.align		4
        /*0000*/ 	.byte	0x04, 0x37
        /*0002*/ 	.short	(.L_9 - .L_8)
.L_8:
        /*0004*/ 	.word	0x0000007c


	//----- nvinfo : EIATTR_KPARAM_INFO
	.align		4
.L_9:
        /*0008*/ 	.byte	0x04, 0x17
        /*000a*/ 	.short	(.L_11 - .L_10)
.L_10:
        /*000c*/ 	.word	0x00000000
        /*0010*/ 	.short	0x0003
        /*0012*/ 	.short	0x0018
        /*0014*/ 	.byte	0x00, 0xf0, 0x11, 0x00


	//----- nvinfo : EIATTR_KPARAM_INFO
	.align		4
.L_11:
        /*0018*/ 	.byte	0x04, 0x17
        /*001a*/ 	.short	(.L_13 - .L_12)
.L_12:
        /*001c*/ 	.word	0x00000000
        /*0020*/ 	.short	0x0002
        /*0022*/ 	.short	0x0010
        /*0024*/ 	.byte	0x00, 0xf4, 0x21, 0x00


	//----- nvinfo : EIATTR_KPARAM_INFO
	.align		4
.L_13:
        /*0028*/ 	.byte	0x04, 0x17
        /*002a*/ 	.short	(.L_15 - .L_14)
.L_14:
        /*002c*/ 	.word	0x00000000
        /*0030*/ 	.short	0x0001
        /*0032*/ 	.short	0x0008
        /*0034*/ 	.byte	0x00, 0xf4, 0x21, 0x00


	//----- nvinfo : EIATTR_KPARAM_INFO
	.align		4
.L_15:
        /*0038*/ 	.byte	0x04, 0x17
        /*003a*/ 	.short	(.L_17 - .L_16)
.L_16:
        /*003c*/ 	.word	0x00000000
        /*0040*/ 	.short	0x0000
        /*0042*/ 	.short	0x0000
        /*0044*/ 	.byte	0x00, 0xf4, 0x21, 0x00


	//----- nvinfo : EIATTR_SPARSE_MMA_MASK
	.align		4
.L_17:
        /*0048*/ 	.byte	0x03, 0x50
        /*004a*/ 	.short	0x0000


	//----- nvinfo : EIATTR_MAXREG_COUNT
	.align		4
        /*004c*/ 	.byte	0x03, 0x1b
        /*004e*/ 	.short	0x00ff


	//----- nvinfo : EIATTR_EXIT_INSTR_OFFSETS
	.align		4
        /*0050*/ 	.byte	0x04, 0x1c
        /*0052*/ 	.short	(.L_19 - .L_18)


	//   ....[0]....
.L_18:
        /*0054*/ 	.word	0x000001c0


	//   ....[1]....
        /*0058*/ 	.word	0x000001e0


	//----- nvinfo : EIATTR_REQNTID
	.align		4
.L_19:
        /*005c*/ 	.byte	0x04, 0x10
        /*005e*/ 	.short	(.L_21 - .L_20)
.L_20:
        /*0060*/ 	.word	0x00000080
        /*0064*/ 	.word	0x00000001
        /*0068*/ 	.word	0x00000001


	//----- nvinfo : EIATTR_CBANK_PARAM_SIZE
	.align		4
.L_21:
        /*006c*/ 	.byte	0x03, 0x19
        /*006e*/ 	.short	0x001c


	//----- nvinfo : EIATTR_PARAM_CBANK
	.align		4
        /*0070*/ 	.byte	0x04, 0x0a
        /*0072*/ 	.short	(.L_23 - .L_22)
	.align		4
.L_22:
        /*0074*/ 	.word	index@(.nv.constant0.triton_poi_fused_convolution_mul_5)
        /*0078*/ 	.short	0x0210
        /*007a*/ 	.short	0x001c


	//----- nvinfo : EIATTR_SW_WAR
	.align		4
.L_23:
        /*007c*/ 	.byte	0x04, 0x36
        /*007e*/ 	.short	(.L_25 - .L_24)
.L_24:
        /*0080*/ 	.word	0x00000008
.L_25:


//--------------------- .nv.callgraph             --------------------------
	.section	.nv.callgraph,"",@"SHT_CUDA_CALLGRAPH"
	.align	4
	.sectionentsize	8
	.align		4
        /*0000*/ 	.word	0x00000000
	.align		4
        /*0004*/ 	.word	0xffffffff
	.align		4
        /*0008*/ 	.word	0x00000000
	.align		4
        /*000c*/ 	.word	0xfffffffe
	.align		4
        /*0010*/ 	.word	0x00000000
	.align		4
        /*0014*/ 	.word	0xfffffffd
	.align		4
        /*0018*/ 	.word	0x00000000
	.align		4
        /*001c*/ 	.word	0xfffffffc


//--------------------- .text.triton_poi_fused_convolution_mul_5 --------------------------
	.section	.text.triton_poi_fused_convolution_mul_5,"ax",@progbits
	.align	128
        .global         triton_poi_fused_convolution_mul_5
        .type           triton_poi_fused_convolution_mul_5,@function
        .size           triton_poi_fused_convolution_mul_5,(.L_x_1 - triton_poi_fused_convolution_mul_5)
        .other          triton_poi_fused_convolution_mul_5,@"STO_CUDA_ENTRY STV_DEFAULT"
triton_poi_fused_convolution_mul_5:
.text.triton_poi_fused_convolution_mul_5:
[----:B------:R-:W0:Y:S02]  /*0000*/  LDC R1, c[0x0][0x28] ;  /* 0x00000a00ff017b82 */ /* 0x000e240000000800 */
[----:B------:R-:W1:Y:S01]  /*0010*/  S2R R0, SR_TID.X ;  /* 0x0000000000007919 */ /* 0x000e620000002100 */
[----:B------:R-:W2:Y:S01]  /*0020*/  LDC.64 R4, c[0x0][0x218] ;  /* 0x00008600ff047b82 */ /* 0x000ea20000000a00 */
[----:B------:R-:W-:Y:S01]  /*0030*/  ULDC.64 UR4, c[0x0][0x208] ;  /* 0x0000820000047ab9 */ /* 0x000fe20000000a00 */
[----:B------:R-:W3:Y:S06]  /*0040*/  S2R R9, SR_CTAID.X ;  /* 0x0000000000097919 */ /* 0x000eec0000002500 */
[----:B------:R-:W4:Y:S01]  /*0050*/  LDC.64 R6, c[0x0][0x220] ;  /* 0x00008800ff067b82 */ /* 0x000f220000000a00 */
[----:B-1----:R-:W-:-:S02]  /*0060*/  LOP3.LUT R0, R0, 0x7f, RZ, 0xc0, !PT ;  /* 0x0000007f00007812 */ /* 0x002fc400078ec0ff */
[----:B---3--:R-:W-:-:S03]  /*0070*/  SHF.R.S32.HI R2, RZ, 0x18, R9 ;  /* 0x00000018ff027819 */ /* 0x008fc60000011409 */
[----:B------:R-:W-:Y:S01]  /*0080*/  IMAD R9, R9, 0x80, R0 ;  /* 0x0000008009097824 */ /* 0x000fe200078e0200 */
[----:B------:R-:W-:Y:S02]  /*0090*/  SGXT R0, R2, 0x1 ;  /* 0x000000010200781a */ /* 0x000fe40000000200 */
[----:B------:R-:W1:Y:S02]  /*00a0*/  LDC.64 R2, c[0x0][0x210] ;  /* 0x00008400ff027b82 */ /* 0x000e640000000a00 */
[----:B------:R-:W-:Y:S02]  /*00b0*/  ISETP.GE.AND P0, PT, R9, 0x100, PT ;  /* 0x000001000900780c */ /* 0x000fe40003f06270 */
[----:B------:R-:W-:-:S04]  /*00c0*/  LEA.HI R0, R0, R9, RZ, 0x4 ;  /* 0x0000000900007211 */ /* 0x000fc800078f20ff */
[----:B------:R-:W-:-:S04]  /*00d0*/  SHF.R.S32.HI R0, RZ, 0x4, R0 ;  /* 0x00000004ff007819 */ /* 0x000fc80000011400 */
[----:B------:R-:W-:-:S04]  /*00e0*/  LEA.HI R8, R0, R0, RZ, 0x2 ;  /* 0x0000000000087211 */ /* 0x000fc800078f10ff */
[----:B------:R-:W-:-:S05]  /*00f0*/  LOP3.LUT R11, R8, 0xfffffffc, RZ, 0xc0, !PT ;  /* 0xfffffffc080b7812 */ /* 0x000fca00078ec0ff */
[----:B------:R-:W-:Y:S02]  /*0100*/  IMAD.IADD R11, R0, 0x1, -R11 ;  /* 0x00000001000b7824 */ /* 0x000fe400078e0a0b */
[----:B------:R-:W-:Y:S02]  /*0110*/  IMAD.MOV.U32 R0, RZ, RZ, RZ ;  /* 0x000000ffff007224 */ /* 0x000fe400078e00ff */
[----:B--2---:R-:W-:Y:S01]  /*0120*/  IMAD.WIDE R4, R11, 0x4, R4 ;  /* 0x000000040b047825 */ /* 0x004fe200078e0204 */
[----:B------:R-:W-:-:S03]  /*0130*/  HFMA2.MMA R11, -RZ, RZ, 0, 0 ;  /* 0x00000000ff0b7435 */ /* 0x000fc600000001ff */
[----:B-1----:R-:W-:Y:S01]  /*0140*/  IMAD.WIDE R2, R9, 0x4, R2 ;  /* 0x0000000409027825 */ /* 0x002fe200078e0202 */
[----:B------:R-:W-:-:S03]  /*0150*/  MOV R8, RZ ;  /* 0x000000ff00087202 */ /* 0x000fc60000000f00 */
[----:B----4-:R-:W-:Y:S01]  /*0160*/  IMAD.WIDE R6, R9, 0x4, R6 ;  /* 0x0000000409067825 */ /* 0x010fe200078e0206 */
[----:B------:R-:W2:Y:S04]  /*0170*/  @!P0 LDG.E R0, desc[UR4][R2.64] ;  /* 0x0000000402008981 */ /* 0x000ea8000c1e1900 */
[----:B------:R-:W2:Y:S04]  /*0180*/  @!P0 LDG.E.EL R11, desc[UR4][R4.64] ;  /* 0x00000004040b8981 */ /* 0x000ea8000c2e1900 */
[----:B------:R-:W3:Y:S01]  /*0190*/  @!P0 LDG.E R8, desc[UR4][R6.64] ;  /* 0x0000000406088981 */ /* 0x000ee2000c1e1900 */
[----:B--2---:R-:W-:-:S04]  /*01a0*/  FADD R11, R11, R0 ;  /* 0x000000000b0b7221 */ /* 0x004fc80000000000 */
[----:B---3--:R-:W-:Y:S01]  /*01b0*/  FMUL R11, R11, R8 ;  /* 0x000000080b0b7220 */ /* 0x008fe20000400000 */
[----:B------:R-:W-:Y:S06]  /*01c0*/  @P0 EXIT ;  /* 0x000000000000094d */ /* 0x000fec0003800000 */
[----:B------:R-:W-:Y:S01]  /*01d0*/  STG.E desc[UR4][R2.64], R11 ;  /* 0x0000000b02007986 */ /* 0x000fe2000c101904 */
[----:B------:R-:W-:Y:S05]  /*01e0*/  EXIT ;  /* 0x000000000000794d */ /* 0x000fea0003800000 */
.L_x_0:
[----:B------:R-:W-:-:S00]  /*01f0*/  BRA `(.L_x_0) ;  /* 0xfffffffc00fc7947 */ /* 0x000fc0000383ffff */
[----:B------:R-:W-:-:S00]  /*0200*/  NOP ;  /* 0x0000000000007918 */ /* 0x000fc00000000000 */
[----:B------:R-:W-:-:S00]  /*0210*/  NOP ;  /* 0x0000000000007918 */ /* 0x000fc00000000000 */
[----:B------:R-:W-:-:S00]  /*0220*/  NOP ;  /* 0x0000000000007918 */ /* 0x000fc00000000000 */
[----:B------:R-:W-:-:S00]  /*0230*/  NOP ;  /* 0x0000000000007918 */ /* 0x000fc00000000000 */
[----:B------:R-:W-:-:S00]  /*0240*/  NOP ;  /* 0x0000000000007918 */ /* 0x000fc00000000000 */
[----:B------:R-:W-:-:S00]  /*0250*/  NOP ;  /* 0x0000000000007918 */ /* 0x000fc00000000000 */
[----:B------:R-:W-:-:S00]  /*0260*/  NOP ;  /* 0x0000000000007918 */ /* 0x000fc00000000000 */
[----:B------:R-:W-:-:S00]  /*0270*/  NOP ;  /* 0x0000000000007918 */ /* 0x000fc00000000000 */
.L_x_1:


//--------------------- .nv.constant0.triton_poi_fused_convolution_mul_5 --------------------------
	.section	.nv.constant0.triton_poi_fused_convolution_mul_5,"a",@progbits
	.sectionflags	@""
	.align	4
.nv.constant0.triton_poi_fused_convolution_mul_5:
	.zero		556
